//
// Generated by NVIDIA NVVM Compiler
//
// Compiler Build ID: CL-36424714
// Cuda compilation tools, release 13.0, V13.0.88
// Based on NVVM 20.0.0
//

.version 9.0
.target sm_100
.address_size 64

	// .globl	_Z4xor1Pci

.visible .entry _Z4xor1Pci(
	.param .u64 .ptr .align 1 _Z4xor1Pci_param_0,
	.param .u32 _Z4xor1Pci_param_1
)
{
	.reg .pred 	%p<8>;
	.reg .b32 	%r<29>;
	.reg .b64 	%rd<32>;

	ld.param.u64 	%rd20, [_Z4xor1Pci_param_0];
	ld.param.u32 	%r6, [_Z4xor1Pci_param_1];
	cvta.to.global.u64 	%rd1, %rd20;
	mov.u32 	%r7, %ctaid.x;
	mov.u32 	%r8, %ntid.x;
	mov.u32 	%r9, %tid.x;
	mad.lo.s32 	%r10, %r7, %r8, %r9;
	mov.u32 	%r11, %nctaid.x;
	mul.lo.s32 	%r12, %r8, %r11;
	add.s32 	%r13, %r12, %r6;
	add.s32 	%r14, %r13, -1;
	div.s32 	%r15, %r14, %r12;
	cvt.s64.s32 	%rd2, %r15;
	mul.wide.s32 	%rd29, %r15, %r10;
	setp.lt.s32 	%p1, %r15, 1;
	cvt.s64.s32 	%rd4, %r6;
	setp.ge.s64 	%p2, %rd29, %rd4;
	or.pred  	%p3, %p1, %p2;
	@%p3 bra 	$L__BB0_7;
	add.s64 	%rd21, %rd29, %rd2;
	min.s64 	%rd22, %rd21, %rd4;
	add.s64 	%rd23, %rd29, 1;
	max.s64 	%rd24, %rd22, %rd23;
	sub.s64 	%rd5, %rd24, %rd29;
	and.b64  	%rd6, %rd5, 3;
	sub.s64 	%rd25, %rd29, %rd24;
	setp.gt.u64 	%p4, %rd25, -4;
	mov.b32 	%r27, 0;
	@%p4 bra 	$L__BB0_4;
	and.b64  	%rd27, %rd5, -4;
	add.s64 	%rd8, %rd1, 3;
	mov.b32 	%r27, 0;
$L__BB0_3:
	add.s64 	%rd26, %rd8, %rd29;
	ld.global.s8 	%r18, [%rd26+-3];
	xor.b32  	%r19, %r27, %r18;
	st.global.u8 	[%rd26+-3], %r19;
	ld.global.s8 	%r20, [%rd26+-2];
	xor.b32  	%r21, %r19, %r20;
	st.global.u8 	[%rd26+-2], %r21;
	ld.global.s8 	%r22, [%rd26+-1];
	xor.b32  	%r23, %r21, %r22;
	st.global.u8 	[%rd26+-1], %r23;
	ld.global.s8 	%r24, [%rd26];
	xor.b32  	%r27, %r23, %r24;
	st.global.u8 	[%rd26], %r27;
	add.s64 	%rd29, %rd29, 4;
	add.s64 	%rd27, %rd27, -4;
	setp.ne.s64 	%p5, %rd27, 0;
	@%p5 bra 	$L__BB0_3;
$L__BB0_4:
	setp.eq.s64 	%p6, %rd6, 0;
	@%p6 bra 	$L__BB0_7;
	add.s64 	%rd31, %rd1, %rd29;
	neg.s64 	%rd30, %rd6;
$L__BB0_6:
	.pragma "nounroll";
	ld.global.s8 	%r25, [%rd31];
	xor.b32  	%r27, %r27, %r25;
	st.global.u8 	[%rd31], %r27;
	add.s64 	%rd31, %rd31, 1;
	add.s64 	%rd30, %rd30, 1;
	setp.ne.s64 	%p7, %rd30, 0;
	@%p7 bra 	$L__BB0_6;
$L__BB0_7:
	ret;

}


// ===== COMPILED SASS (sm_100) =====

	.target	sm_100

	.elftype	@"ET_EXEC"


//--------------------- .note.nv.tkinfo           --------------------------
	.section	.note.nv.tkinfo,"",@"SHT_NOTE"
	.sectionflags	@"SHF_NOTE_NV_TKINFO"
	.tkinfo
        /*0018*/ 	.word	0x00000002
        /*0030*/ 	.string	""
        /*0030*/ 	.string	"ptxas"
        /*0030*/ 	.string	"Cuda compilation tools, release 13.0, V13.0.88"
        /*0030*/ 	.string	"Build cuda_13.0.r13.0/compiler.36424714_0"
        /*0030*/ 	.string	"-arch sm_100 -m 64 "



//--------------------- .note.nv.cuinfo           --------------------------
	.section	.note.nv.cuinfo,"",@"SHT_NOTE"
	.sectionflags	@"SHF_NOTE_NV_CUINFO"
        /*0018*/ 	.short	0x0002
        /*001a*/ 	.short	0x0064
        /*001c*/ 	.short	0x0082
	.zero		2


//--------------------- .nv.info                  --------------------------
	.section	.nv.info,"",@"SHT_CUDA_INFO"
	.align	4


	//----- nvinfo : EIATTR_REGCOUNT
	.align		4
        /*0000*/ 	.byte	0x04, 0x2f
        /*0002*/ 	.short	(.L_1 - .L_0)
	.align		4
.L_0:
        /*0004*/ 	.word	index@(_Z4xor1Pci)
        /*0008*/ 	.word	0x00000012


	//----- nvinfo : EIATTR_FRAME_SIZE
	.align		4
.L_1:
        /*000c*/ 	.byte	0x04, 0x11
        /*000e*/ 	.short	(.L_3 - .L_2)
	.align		4
.L_2:
        /*0010*/ 	.word	index@(_Z4xor1Pci)
        /*0014*/ 	.word	0x00000000


	//----- nvinfo : EIATTR_MIN_STACK_SIZE
	.align		4
.L_3:
        /*0018*/ 	.byte	0x04, 0x12
        /*001a*/ 	.short	(.L_5 - .L_4)
	.align		4
.L_4:
        /*001c*/ 	.word	index@(_Z4xor1Pci)
        /*0020*/ 	.word	0x00000000
.L_5:


//--------------------- .nv.compat                --------------------------
	.section	.nv.compat,"",@"SHT_CUDA_COMPAT_INFO"
	.align	4
        /*0000*/ 	.byte	0x02, 0x09, 0x00, 0x00, 0x02, 0x02, 0x01, 0x00, 0x02, 0x05, 0x05, 0x00, 0x03, 0x07, 0x01, 0x01
        /*0010*/ 	.byte	0x02, 0x03, 0x00, 0x00, 0x02, 0x06, 0x01, 0x00, 0x04, 0x0b, 0x08, 0x00, 0x09, 0x00, 0x00, 0x00
        /*0020*/ 	.byte	0x00, 0x00, 0x00, 0x00


//--------------------- .nv.info._Z4xor1Pci       --------------------------
	.section	.nv.info._Z4xor1Pci,"",@"SHT_CUDA_INFO"
	.sectionflags	@""
	.align	4


	//----- nvinfo : EIATTR_CUDA_API_VERSION
	.align		4
        /*0000*/ 	.byte	0x04, 0x37
        /*0002*/ 	.short	(.L_7 - .L_6)
.L_6:
        /*0004*/ 	.word	0x00000082


	//----- nvinfo : EIATTR_KPARAM_INFO
	.align		4
.L_7:
        /*0008*/ 	.byte	0x04, 0x17
        /*000a*/ 	.short	(.L_9 - .L_8)
.L_8:
        /*000c*/ 	.word	0x00000000
        /*0010*/ 	.short	0x0001
        /*0012*/ 	.short	0x0008
        /*0014*/ 	.byte	0x00, 0xf0, 0x11, 0x00


	//----- nvinfo : EIATTR_KPARAM_INFO
	.align		4
.L_9:
        /*0018*/ 	.byte	0x04, 0x17
        /*001a*/ 	.short	(.L_11 - .L_10)
.L_10:
        /*001c*/ 	.word	0x00000000
        /*0020*/ 	.short	0x0000
        /*0022*/ 	.short	0x0000
        /*0024*/ 	.byte	0x00, 0xf5, 0x21, 0x00


	//----- nvinfo : EIATTR_SPARSE_MMA_MASK
	.align		4
.L_11:
        /*0028*/ 	.byte	0x03, 0x50
        /*002a*/ 	.short	0x0000


	//----- nvinfo : EIATTR_MAXREG_COUNT
	.align		4
        /*002c*/ 	.byte	0x03, 0x1b
        /*002e*/ 	.short	0x00ff


	//----- nvinfo : EIATTR_MERCURY_ISA_VERSION
	.align		4
        /*0030*/ 	.byte	0x03, 0x5f
        /*0032*/ 	.short	0x0101


	//----- nvinfo : EIATTR_VRC_CTA_INIT_COUNT
	.align		4
        /*0034*/ 	.byte	0x02, 0x4a
	.zero		1
	.zero		1


	//----- nvinfo : EIATTR_EXIT_INSTR_OFFSETS
	.align		4
        /*0038*/ 	.byte	0x04, 0x1c
        /*003a*/ 	.short	(.L_13 - .L_12)


	//   ....[0]....
.L_12:
        /*003c*/ 	.word	0x00000280


	//   ....[1]....
        /*0040*/ 	.word	0x000005e0


	//   ....[2]....
        /*0044*/ 	.word	0x00000700


	//----- nvinfo : EIATTR_CRS_STACK_SIZE
	.align		4
.L_13:
        /*0048*/ 	.byte	0x04, 0x1e
        /*004a*/ 	.short	(.L_15 - .L_14)
.L_14:
        /*004c*/ 	.word	0x00000000


	//----- nvinfo : EIATTR_CBANK_PARAM_SIZE
	.align		4
.L_15:
        /*0050*/ 	.byte	0x03, 0x19
        /*0052*/ 	.short	0x000c


	//----- nvinfo : EIATTR_PARAM_CBANK
	.align		4
        /*0054*/ 	.byte	0x04, 0x0a
        /*0056*/ 	.short	(.L_17 - .L_16)
	.align		4
.L_16:
        /*0058*/ 	.word	index@(.nv.constant0._Z4xor1Pci)
        /*005c*/ 	.short	0x0380
        /*005e*/ 	.short	0x000c


	//----- nvinfo : EIATTR_SW_WAR
	.align		4
.L_17:
        /*0060*/ 	.byte	0x04, 0x36
        /*0062*/ 	.short	(.L_19 - .L_18)
.L_18:
        /*0064*/ 	.word	0x00000008
.L_19:


//--------------------- .nv.callgraph             --------------------------
	.section	.nv.callgraph,"",@"SHT_CUDA_CALLGRAPH"
	.align	4
	.sectionentsize	8
	.align		4
        /*0000*/ 	.word	0x00000000
	.align		4
        /*0004*/ 	.word	0xffffffff
	.align		4
        /*0008*/ 	.word	0x00000000
	.align		4
        /*000c*/ 	.word	0xfffffffe
	.align		4
        /*0010*/ 	.word	0x00000000
	.align		4
        /*0014*/ 	.word	0xfffffffd
	.align		4
        /*0018*/ 	.word	0x00000000
	.align		4
        /*001c*/ 	.word	0xfffffffc


//--------------------- .text._Z4xor1Pci          --------------------------
	.section	.text._Z4xor1Pci,"ax",@progbits
	.align	128
        .global         _Z4xor1Pci
        .type           _Z4xor1Pci,@function
        .size           _Z4xor1Pci,(.L_x_5 - _Z4xor1Pci)
        .other          _Z4xor1Pci,@"STO_CUDA_ENTRY STV_DEFAULT"
_Z4xor1Pci:
.text._Z4xor1Pci:
[----:B------:R-:W-:Y:S08]  /*0000*/  LDC R1, c[0x0][0x37c] ;  /* 0x0000df00ff017b82 */ /* 0x000ff00000000800 */
[----:B------:R-:W0:Y:S01]  /*0010*/  LDC R6, c[0x0][0x360] ;  /* 0x0000d800ff067b82 */ /* 0x000e220000000800 */
[----:B------:R-:W0:Y:S07]  /*0020*/  LDCU UR4, c[0x0][0x370] ;  /* 0x00006e00ff0477ac */ /* 0x000e2e0008000800 */
[----:B------:R-:W1:Y:S01]  /*0030*/  LDC R3, c[0x0][0x388] ;  /* 0x0000e200ff037b82 */ /* 0x000e620000000800 */
[----:B0-----:R-:W-:-:S07]  /*0040*/  IMAD R0, R6, UR4, RZ ;  /* 0x0000000406007c24 */ /* 0x001fce000f8e02ff */
[----:B------:R-:W0:Y:S01]  /*0050*/  S2UR UR4, SR_CTAID.X ;  /* 0x00000000000479c3 */ /* 0x000e220000002500 */
[-C--:B------:R-:W-:Y:S02]  /*0060*/  IABS R11, R0.reuse ;  /* 0x00000000000b7213 */ /* 0x080fe40000000000 */
[----:B------:R-:W-:Y:S02]  /*0070*/  IABS R10, R0 ;  /* 0x00000000000a7213 */ /* 0x000fe40000000000 */
[----:B------:R-:W2:Y:S01]  /*0080*/  I2F.RP R2, R11 ;  /* 0x0000000b00027306 */ /* 0x000ea20000209400 */
[----:B-1----:R-:W-:Y:S02]  /*0090*/  IADD3 R7, PT, PT, R0, -0x1, R3 ;  /* 0xffffffff00077810 */ /* 0x002fe40007ffe003 */
[----:B------:R-:W-:-:S05]  /*00a0*/  IMAD.MOV R10, RZ, RZ, -R10 ;  /* 0x000000ffff0a7224 */ /* 0x000fca00078e0a0a */
[----:B--2---:R-:W1:Y:S02]  /*00b0*/  MUFU.RCP R2, R2 ;  /* 0x0000000200027308 */ /* 0x004e640000001000 */
[----:B-1----:R-:W-:Y:S01]  /*00c0*/  VIADD R4, R2, 0xffffffe ;  /* 0x0ffffffe02047836 */ /* 0x002fe20000000000 */
[----:B------:R-:W-:Y:S02]  /*00d0*/  IABS R2, R7 ;  /* 0x0000000700027213 */ /* 0x000fe40000000000 */
[----:B------:R-:W-:-:S03]  /*00e0*/  LOP3.LUT R7, R7, R0, RZ, 0x3c, !PT ;  /* 0x0000000007077212 */ /* 0x000fc600078e3cff */
[----:B------:R1:W2:Y:S01]  /*00f0*/  F2I.FTZ.U32.TRUNC.NTZ R5, R4 ;  /* 0x0000000400057305 */ /* 0x0002a2000021f000 */
[----:B------:R-:W-:Y:S02]  /*0100*/  ISETP.GE.AND P1, PT, R7, RZ, PT ;  /* 0x000000ff0700720c */ /* 0x000fe40003f26270 */
[----:B------:R-:W-:Y:S01]  /*0110*/  SHF.R.S32.HI R7, RZ, 0x1f, R3 ;  /* 0x0000001fff077819 */ /* 0x000fe20000011403 */
[----:B-1----:R-:W-:Y:S02]  /*0120*/  IMAD.MOV.U32 R4, RZ, RZ, RZ ;  /* 0x000000ffff047224 */ /* 0x002fe400078e00ff */
[----:B--2---:R-:W-:-:S04]  /*0130*/  IMAD.MOV R8, RZ, RZ, -R5 ;  /* 0x000000ffff087224 */ /* 0x004fc800078e0a05 */
[----:B------:R-:W-:-:S04]  /*0140*/  IMAD R9, R8, R11, RZ ;  /* 0x0000000b08097224 */ /* 0x000fc800078e02ff */
[----:B------:R-:W-:Y:S02]  /*0150*/  IMAD.HI.U32 R5, R5, R9, R4 ;  /* 0x0000000905057227 */ /* 0x000fe400078e0004 */
[----:B------:R-:W0:Y:S02]  /*0160*/  S2R R9, SR_TID.X ;  /* 0x0000000000097919 */ /* 0x000e240000002100 */
[----:B------:R-:W-:Y:S02]  /*0170*/  IMAD.MOV.U32 R4, RZ, RZ, R10 ;  /* 0x000000ffff047224 */ /* 0x000fe400078e000a */
[----:B------:R-:W-:-:S04]  /*0180*/  IMAD.HI.U32 R5, R5, R2, RZ ;  /* 0x0000000205057227 */ /* 0x000fc800078e00ff */
[----:B------:R-:W-:-:S05]  /*0190*/  IMAD R2, R5, R4, R2 ;  /* 0x0000000405027224 */ /* 0x000fca00078e0202 */
[----:B------:R-:W-:-:S13]  /*01a0*/  ISETP.GT.U32.AND P2, PT, R11, R2, PT ;  /* 0x000000020b00720c */ /* 0x000fda0003f44070 */
[----:B------:R-:W-:Y:S02]  /*01b0*/  @!P2 IMAD.IADD R2, R2, 0x1, -R11 ;  /* 0x000000010202a824 */ /* 0x000fe400078e0a0b */
[----:B------:R-:W-:Y:S01]  /*01c0*/  @!P2 VIADD R5, R5, 0x1 ;  /* 0x000000010505a836 */ /* 0x000fe20000000000 */
[----:B------:R-:W-:Y:S02]  /*01d0*/  ISETP.NE.AND P2, PT, R0, RZ, PT ;  /* 0x000000ff0000720c */ /* 0x000fe40003f45270 */
[----:B------:R-:W-:Y:S01]  /*01e0*/  ISETP.GE.U32.AND P0, PT, R2, R11, PT ;  /* 0x0000000b0200720c */ /* 0x000fe20003f06070 */
[----:B0-----:R-:W-:-:S12]  /*01f0*/  IMAD R4, R6, UR4, R9 ;  /* 0x0000000406047c24 */ /* 0x001fd8000f8e0209 */
[----:B------:R-:W-:-:S04]  /*0200*/  @P0 VIADD R5, R5, 0x1 ;  /* 0x0000000105050836 */ /* 0x000fc80000000000 */
[----:B------:R-:W-:-:S04]  /*0210*/  IMAD.MOV.U32 R11, RZ, RZ, R5 ;  /* 0x000000ffff0b7224 */ /* 0x000fc800078e0005 */
[----:B------:R-:W-:Y:S01]  /*0220*/  @!P1 IMAD.MOV R11, RZ, RZ, -R11 ;  /* 0x000000ffff0b9224 */ /* 0x000fe200078e0a0b */
[----:B------:R-:W-:-:S05]  /*0230*/  @!P2 LOP3.LUT R11, RZ, R0, RZ, 0x33, !PT ;  /* 0x00000000ff0ba212 */ /* 0x000fca00078e33ff */
[----:B------:R-:W-:-:S03]  /*0240*/  IMAD.WIDE R4, R11, R4, RZ ;  /* 0x000000040b047225 */ /* 0x000fc600078e02ff */
[----:B------:R-:W-:-:S04]  /*0250*/  ISETP.GE.U32.AND P0, PT, R4, R3, PT ;  /* 0x000000030400720c */ /* 0x000fc80003f06070 */
[----:B------:R-:W-:-:S04]  /*0260*/  ISETP.GE.AND.EX P0, PT, R5, R7, PT, P0 ;  /* 0x000000070500720c */ /* 0x000fc80003f06300 */
[----:B------:R-:W-:-:S13]  /*0270*/  ISETP.LT.OR P0, PT, R11, 0x1, P0 ;  /* 0x000000010b00780c */ /* 0x000fda0000701670 */
[----:B------:R-:W-:Y:S05]  /*0280*/  @P0 EXIT ;  /* 0x000000000000094d */ /* 0x000fea0003800000 */
[----:B------:R-:W-:Y:S01]  /*0290*/  IMAD.MOV.U32 R0, RZ, RZ, R4 ;  /* 0x000000ffff007224 */ /* 0x000fe200078e0004 */
[----:B------:R-:W0:Y:S01]  /*02a0*/  LDCU.64 UR4, c[0x0][0x358] ;  /* 0x00006b00ff0477ac */ /* 0x000e220008000a00 */
[----:B------:R-:W-:Y:S01]  /*02b0*/  IMAD.MOV.U32 R2, RZ, RZ, R5 ;  /* 0x000000ffff027224 */ /* 0x000fe200078e0005 */
[----:B------:R-:W-:Y:S01]  /*02c0*/  SHF.R.S32.HI R5, RZ, 0x1f, R11 ;  /* 0x0000001fff057819 */ /* 0x000fe2000001140b */
[----:B------:R-:W-:Y:S01]  /*02d0*/  BSSY.RECONVERGENT B0, `(.L_x_0) ;  /* 0x0000030000007945 */ /* 0x000fe20003800200 */
[----:B------:R-:W-:Y:S01]  /*02e0*/  IADD3 R6, P0, PT, R11, R0, RZ ;  /* 0x000000000b067210 */ /* 0x000fe20007f1e0ff */
[----:B------:R-:W-:Y:S01]  /*02f0*/  IMAD.MOV.U32 R9, RZ, RZ, RZ ;  /* 0x000000ffff097224 */ /* 0x000fe200078e00ff */
[----:B------:R-:W-:-:S03]  /*0300*/  IADD3 R4, P1, PT, R0, 0x1, RZ ;  /* 0x0000000100047810 */ /* 0x000fc60007f3e0ff */
[--C-:B------:R-:W-:Y:S01]  /*0310*/  IMAD.X R8, R5, 0x1, R2.reuse, P0 ;  /* 0x0000000105087824 */ /* 0x100fe200000e0602 */
[----:B------:R-:W-:Y:S01]  /*0320*/  ISETP.LT.U32.AND P0, PT, R6, R3, PT ;  /* 0x000000030600720c */ /* 0x000fe20003f01070 */
[----:B------:R-:W-:-:S03]  /*0330*/  IMAD.X R5, RZ, RZ, R2, P1 ;  /* 0x000000ffff057224 */ /* 0x000fc600008e0602 */
[----:B------:R-:W-:-:S04]  /*0340*/  ISETP.LT.AND.EX P0, PT, R8, R7, PT, P0 ;  /* 0x000000070800720c */ /* 0x000fc80003f01300 */
[----:B------:R-:W-:Y:S02]  /*0350*/  SEL R3, R6, R3, P0 ;  /* 0x0000000306037207 */ /* 0x000fe40000000000 */
[----:B------:R-:W-:Y:S02]  /*0360*/  SEL R6, R8, R7, P0 ;  /* 0x0000000708067207 */ /* 0x000fe40000000000 */
[----:B------:R-:W-:-:S04]  /*0370*/  ISETP.GT.U32.AND P0, PT, R3, R4, PT ;  /* 0x000000040300720c */ /* 0x000fc80003f04070 */
[----:B------:R-:W-:-:S04]  /*0380*/  ISETP.GT.AND.EX P0, PT, R6, R5, PT, P0 ;  /* 0x000000050600720c */ /* 0x000fc80003f04300 */
[----:B------:R-:W-:Y:S02]  /*0390*/  SEL R3, R3, R4, P0 ;  /* 0x0000000403037207 */ /* 0x000fe40000000000 */
[----:B------:R-:W-:Y:S02]  /*03a0*/  SEL R5, R6, R5, P0 ;  /* 0x0000000506057207 */ /* 0x000fe40000000000 */
[CC--:B------:R-:W-:Y:S02]  /*03b0*/  IADD3 R12, P2, PT, R3.reuse, -R0.reuse, RZ ;  /* 0x80000000030c7210 */ /* 0x0c0fe40007f5e0ff */
[----:B------:R-:W-:Y:S02]  /*03c0*/  IADD3 R3, P1, PT, -R3, R0, RZ ;  /* 0x0000000003037210 */ /* 0x000fe40007f3e1ff */
[----:B------:R-:W-:Y:S01]  /*03d0*/  LOP3.LUT R15, R12, 0x3, RZ, 0xc0, !PT ;  /* 0x000000030c0f7812 */ /* 0x000fe200078ec0ff */
[----:B------:R-:W-:Y:S01]  /*03e0*/  IMAD.X R14, R5, 0x1, ~R2, P2 ;  /* 0x00000001050e7824 */ /* 0x000fe200010e0e02 */
[----:B------:R-:W-:Y:S01]  /*03f0*/  ISETP.GT.U32.AND P0, PT, R3, -0x4, PT ;  /* 0xfffffffc0300780c */ /* 0x000fe20003f04070 */
[----:B------:R-:W-:Y:S01]  /*0400*/  IMAD.X R3, R2, 0x1, ~R5, P1 ;  /* 0x0000000102037824 */ /* 0x000fe200008e0e05 */
[----:B------:R-:W-:-:S04]  /*0410*/  ISETP.NE.U32.AND P1, PT, R15, RZ, PT ;  /* 0x000000ff0f00720c */ /* 0x000fc80003f25070 */
[----:B------:R-:W-:Y:S02]  /*0420*/  ISETP.GT.U32.AND.EX P0, PT, R3, -0x1, PT, P0 ;  /* 0xffffffff0300780c */ /* 0x000fe40003f04100 */
[----:B------:R-:W-:-:S11]  /*0430*/  ISETP.NE.AND.EX P1, PT, RZ, RZ, PT, P1 ;  /* 0x000000ffff00720c */ /* 0x000fd60003f25310 */
[----:B0-----:R-:W-:Y:S05]  /*0440*/  @P0 BRA `(.L_x_1) ;  /* 0x0000000000600947 */ /* 0x001fea0003800000 */
[----:B------:R-:W0:Y:S01]  /*0450*/  LDC.64 R4, c[0x0][0x380] ;  /* 0x0000e000ff047b82 */ /* 0x000e220000000a00 */
[----:B------:R-:W-:Y:S01]  /*0460*/  LOP3.LUT R12, R12, 0xfffffffc, RZ, 0xc0, !PT ;  /* 0xfffffffc0c0c7812 */ /* 0x000fe200078ec0ff */
[----:B------:R-:W-:-:S07]  /*0470*/  IMAD.MOV.U32 R9, RZ, RZ, RZ ;  /* 0x000000ffff097224 */ /* 0x000fce00078e00ff */
.L_x_2:
[----:B01----:R-:W-:-:S04]  /*0480*/  IADD3 R6, P0, P2, R0, 0x3, R4 ;  /* 0x0000000300067810 */ /* 0x003fc80007a1e004 */
[----:B------:R-:W-:-:S05]  /*0490*/  IADD3.X R7, PT, PT, R2, R5, RZ, P0, P2 ;  /* 0x0000000502077210 */ /* 0x000fca00007e44ff */
[----:B------:R-:W2:Y:S04]  /*04a0*/  LDG.E.S8 R8, desc[UR4][R6.64+-0x3] ;  /* 0xfffffd0406087981 */ /* 0x000ea8000c1e1300 */
[----:B------:R-:W3:Y:S01]  /*04b0*/  LDG.E.S8 R10, desc[UR4][R6.64+-0x2] ;  /* 0xfffffe04060a7981 */ /* 0x000ee2000c1e1300 */
[----:B--2---:R-:W-:-:S04]  /*04c0*/  LOP3.LUT R3, R9, R8, RZ, 0x3c, !PT ;  /* 0x0000000809037212 */ /* 0x004fc800078e3cff */
[----:B---3--:R-:W-:Y:S01]  /*04d0*/  LOP3.LUT R11, R3, R10, RZ, 0x3c, !PT ;  /* 0x0000000a030b7212 */ /* 0x008fe200078e3cff */
[----:B------:R1:W-:Y:S04]  /*04e0*/  STG.E.U8 desc[UR4][R6.64+-0x3], R3 ;  /* 0xfffffd0306007986 */ /* 0x0003e8000c101104 */
[----:B------:R1:W-:Y:S04]  /*04f0*/  STG.E.U8 desc[UR4][R6.64+-0x2], R11 ;  /* 0xfffffe0b06007986 */ /* 0x0003e8000c101104 */
[----:B------:R-:W2:Y:S02]  /*0500*/  LDG.E.S8 R8, desc[UR4][R6.64+-0x1] ;  /* 0xffffff0406087981 */ /* 0x000ea4000c1e1300 */
[----:B--2---:R-:W-:-:S05]  /*0510*/  LOP3.LUT R13, R11, R8, RZ, 0x3c, !PT ;  /* 0x000000080b0d7212 */ /* 0x004fca00078e3cff */
[----:B------:R1:W-:Y:S04]  /*0520*/  STG.E.U8 desc[UR4][R6.64+-0x1], R13 ;  /* 0xffffff0d06007986 */ /* 0x0003e8000c101104 */
[----:B------:R-:W2:Y:S01]  /*0530*/  LDG.E.S8 R8, desc[UR4][R6.64] ;  /* 0x0000000406087981 */ /* 0x000ea2000c1e1300 */
[----:B------:R-:W-:Y:S02]  /*0540*/  IADD3 R12, P0, PT, R12, -0x4, RZ ;  /* 0xfffffffc0c0c7810 */ /* 0x000fe40007f1e0ff */
[----:B------:R-:W-:Y:S02]  /*0550*/  IADD3 R0, P2, PT, R0, 0x4, RZ ;  /* 0x0000000400007810 */ /* 0x000fe40007f5e0ff */
[----:B------:R-:W-:Y:S02]  /*0560*/  IADD3.X R14, PT, PT, R14, -0x1, RZ, P0, !PT ;  /* 0xffffffff0e0e7810 */ /* 0x000fe400007fe4ff */
[----:B------:R-:W-:Y:S01]  /*0570*/  ISETP.NE.U32.AND P0, PT, R12, RZ, PT ;  /* 0x000000ff0c00720c */ /* 0x000fe20003f05070 */
[----:B------:R-:W-:-:S03]  /*0580*/  IMAD.X R2, RZ, RZ, R2, P2 ;  /* 0x000000ffff027224 */ /* 0x000fc600010e0602 */
[----:B------:R-:W-:Y:S02]  /*0590*/  ISETP.NE.AND.EX P0, PT, R14, RZ, PT, P0 ;  /* 0x000000ff0e00720c */ /* 0x000fe40003f05300 */
[----:B--2---:R-:W-:-:S05]  /*05a0*/  LOP3.LUT R9, R13, R8, RZ, 0x3c, !PT ;  /* 0x000000080d097212 */ /* 0x004fca00078e3cff */
[----:B------:R1:W-:Y:S06]  /*05b0*/  STG.E.U8 desc[UR4][R6.64], R9 ;  /* 0x0000000906007986 */ /* 0x0003ec000c101104 */
[----:B------:R-:W-:Y:S05]  /*05c0*/  @P0 BRA `(.L_x_2) ;  /* 0xfffffffc00ac0947 */ /* 0x000fea000383ffff */
.L_x_1:
[----:B------:R-:W-:Y:S05]  /*05d0*/  BSYNC.RECONVERGENT B0 ;  /* 0x0000000000007941 */ /* 0x000fea0003800200 */
.L_x_0:
[----:B------:R-:W-:Y:S05]  /*05e0*/  @!P1 EXIT ;  /* 0x000000000000994d */ /* 0x000fea0003800000 */
[----:B------:R-:W0:Y:S01]  /*05f0*/  LDCU.64 UR6, c[0x0][0x380] ;  /* 0x00007000ff0677ac */ /* 0x000e220008000a00 */
[----:B------:R-:W-:-:S05]  /*0600*/  IADD3 R4, P1, PT, RZ, -R15, RZ ;  /* 0x8000000fff047210 */ /* 0x000fca0007f3e0ff */
[----:B------:R-:W-:Y:S01]  /*0610*/  IMAD.X R5, RZ, RZ, -0x1, P1 ;  /* 0xffffffffff057424 */ /* 0x000fe200008e06ff */
[----:B0-----:R-:W-:-:S04]  /*0620*/  IADD3 R0, P0, PT, R0, UR6, RZ ;  /* 0x0000000600007c10 */ /* 0x001fc8000ff1e0ff */
[----:B-1----:R-:W-:-:S09]  /*0630*/  IADD3.X R7, PT, PT, R2, UR7, RZ, P0, !PT ;  /* 0x0000000702077c10 */ /* 0x002fd200087fe4ff */
.L_x_3:
[----:B0-----:R-:W-:Y:S02]  /*0640*/  IMAD.MOV.U32 R2, RZ, RZ, R0 ;  /* 0x000000ffff027224 */ /* 0x001fe400078e0000 */
[----:B------:R-:W-:-:S05]  /*0650*/  IMAD.MOV.U32 R3, RZ, RZ, R7 ;  /* 0x000000ffff037224 */ /* 0x000fca00078e0007 */
[----:B------:R-:W2:Y:S01]  /*0660*/  LDG.E.S8 R0, desc[UR4][R2.64] ;  /* 0x0000000402007981 */ /* 0x000ea2000c1e1300 */
[----:B------:R-:W-:-:S05]  /*0670*/  IADD3 R4, P0, PT, R4, 0x1, RZ ;  /* 0x0000000104047810 */ /* 0x000fca0007f1e0ff */
[----:B------:R-:W-:Y:S01]  /*0680*/  IMAD.X R5, RZ, RZ, R5, P0 ;  /* 0x000000ffff057224 */ /* 0x000fe200000e0605 */
[----:B------:R-:W-:-:S04]  /*0690*/  ISETP.NE.U32.AND P0, PT, R4, RZ, PT ;  /* 0x000000ff0400720c */ /* 0x000fc80003f05070 */
[----:B------:R-:W-:Y:S02]  /*06a0*/  ISETP.NE.AND.EX P0, PT, R5, RZ, PT, P0 ;  /* 0x000000ff0500720c */ /* 0x000fe40003f05300 */
[----:B--2---:R-:W-:Y:S02]  /*06b0*/  LOP3.LUT R9, R9, R0, RZ, 0x3c, !PT ;  /* 0x0000000009097212 */ /* 0x004fe400078e3cff */
[----:B------:R-:W-:-:S03]  /*06c0*/  IADD3 R0, P1, PT, R2, 0x1, RZ ;  /* 0x0000000102007810 */ /* 0x000fc60007f3e0ff */
[----:B------:R0:W-:Y:S02]  /*06d0*/  STG.E.U8 desc[UR4][R2.64], R9 ;  /* 0x0000000902007986 */ /* 0x0001e4000c101104 */
[----:B------:R-:W-:-:S04]  /*06e0*/  IMAD.X R7, RZ, RZ, R3, P1 ;  /* 0x000000ffff077224 */ /* 0x000fc800008e0603 */
[----:B------:R-:W-:Y:S05]  /*06f0*/  @P0 BRA `(.L_x_3) ;  /* 0xfffffffc00d00947 */ /* 0x000fea000383ffff */
[----:B------:R-:W-:Y:S05]  /*0700*/  EXIT ;  /* 0x000000000000794d */ /* 0x000fea0003800000 */
.L_x_4:
[----:B------:R-:W-:-:S00]  /*0710*/  BRA `(.L_x_4) ;  /* 0xfffffffc00fc7947 */ /* 0x000fc0000383ffff */
[----:B------:R-:W-:-:S00]  /*0720*/  NOP ;  /* 0x0000000000007918 */ /* 0x000fc00000000000 */
        /* <DEDUP_REMOVED lines=13> */
.L_x_5:


//--------------------- .nv.shared.reserved.0     --------------------------
	.section	.nv.shared.reserved.0,"aw",@nobits
	.weak		__nv_reservedSMEM_offset_0_alias
	.size		__nv_reservedSMEM_offset_0_alias, 0, 64
	.other		__nv_reservedSMEM_offset_0_alias,@"STO_CUDA_RESERVED_SHARED STV_DEFAULT"
__nv_reservedSMEM_offset_0_alias:
	.zero		0
	.zero		64


//--------------------- .nv.constant0._Z4xor1Pci  --------------------------
	.section	.nv.constant0._Z4xor1Pci,"a",@progbits
	.sectionflags	@""
	.align	4
.nv.constant0._Z4xor1Pci:
	.zero		908


//--------------------- SYMBOLS --------------------------

	.type		.nv.reservedSmem.offset0,@object
	.size		.nv.reservedSmem.offset0,0x4
